//
// Generated by NVIDIA NVVM Compiler
//
// Compiler Build ID: CL-36424714
// Cuda compilation tools, release 13.0, V13.0.88
// Based on NVVM 20.0.0
//

.version 9.0
.target sm_100
.address_size 64

	// .globl	_Z19init_weights_kernelPfifj
.global .align 4 .b8 __cudart_i2opi_f[24] = {65, 144, 67, 60, 153, 149, 98, 219, 192, 221, 52, 245, 209, 87, 39, 252, 41, 21, 68, 78, 110, 131, 249, 162};

.visible .entry _Z19init_weights_kernelPfifj(
	.param .u64 .ptr .align 1 _Z19init_weights_kernelPfifj_param_0,
	.param .u32 _Z19init_weights_kernelPfifj_param_1,
	.param .f32 _Z19init_weights_kernelPfifj_param_2,
	.param .u32 _Z19init_weights_kernelPfifj_param_3
)
{
	.local .align 4 .b8 	__local_depot0[28];
	.reg .b64 	%SP;
	.reg .b64 	%SPL;
	.reg .pred 	%p<10>;
	.reg .b32 	%r<52>;
	.reg .b32 	%f<55>;
	.reg .b64 	%rd<25>;
	.reg .b64 	%fd<3>;

	mov.u64 	%SPL, __local_depot0;
	ld.param.u64 	%rd9, [_Z19init_weights_kernelPfifj_param_0];
	ld.param.u32 	%r17, [_Z19init_weights_kernelPfifj_param_1];
	ld.param.f32 	%f8, [_Z19init_weights_kernelPfifj_param_2];
	ld.param.u32 	%r16, [_Z19init_weights_kernelPfifj_param_3];
	add.u64 	%rd1, %SPL, 0;
	mov.u32 	%r18, %ctaid.x;
	mov.u32 	%r19, %ntid.x;
	mov.u32 	%r20, %tid.x;
	mad.lo.s32 	%r1, %r18, %r19, %r20;
	setp.ge.s32 	%p1, %r1, %r17;
	@%p1 bra 	$L__BB0_10;
	mad.lo.s32 	%r21, %r1, 1099087573, %r16;
	mad.lo.s32 	%r22, %r21, 1103515245, 12345;
	and.b32  	%r23, %r22, 2147483647;
	cvt.rn.f32.u32 	%f9, %r23;
	mul.f32 	%f10, %f9, 0f30000000;
	mad.lo.s32 	%r24, %r21, -1029531031, -740551042;
	and.b32  	%r25, %r24, 2147483647;
	cvt.rn.f32.u32 	%f11, %r25;
	mul.f32 	%f12, %f11, 0f30000000;
	max.f32 	%f13, %f10, 0f33D6BF95;
	mov.b32 	%r26, %f13;
	add.s32 	%r27, %r26, -1059760811;
	and.b32  	%r28, %r27, -8388608;
	sub.s32 	%r29, %r26, %r28;
	mov.b32 	%f14, %r29;
	cvt.rn.f32.s32 	%f15, %r28;
	fma.rn.f32 	%f16, %f15, 0f34000000, 0f00000000;
	add.f32 	%f17, %f14, 0fBF800000;
	fma.rn.f32 	%f18, %f17, 0fBE055027, 0f3E1039F6;
	fma.rn.f32 	%f19, %f18, %f17, 0fBDF8CDCC;
	fma.rn.f32 	%f20, %f19, %f17, 0f3E0F2955;
	fma.rn.f32 	%f21, %f20, %f17, 0fBE2AD8B9;
	fma.rn.f32 	%f22, %f21, %f17, 0f3E4CED0B;
	fma.rn.f32 	%f23, %f22, %f17, 0fBE7FFF22;
	fma.rn.f32 	%f24, %f23, %f17, 0f3EAAAA78;
	fma.rn.f32 	%f25, %f24, %f17, 0fBF000000;
	mul.f32 	%f26, %f17, %f25;
	fma.rn.f32 	%f27, %f26, %f17, %f17;
	fma.rn.f32 	%f28, %f16, 0f3F317218, %f27;
	setp.gt.u32 	%p2, %r26, 2139095039;
	fma.rn.f32 	%f29, %f13, 0f7F800000, 0f7F800000;
	selp.f32 	%f30, %f29, %f28, %p2;
	mul.f32 	%f1, %f30, 0fC0000000;
	mul.f32 	%f2, %f12, 0f40C90FDB;
	mul.f32 	%f31, %f2, 0f3F22F983;
	cvt.rni.s32.f32 	%r51, %f31;
	cvt.rn.f32.s32 	%f32, %r51;
	fma.rn.f32 	%f33, %f32, 0fBFC90FDA, %f2;
	fma.rn.f32 	%f34, %f32, 0fB3A22168, %f33;
	fma.rn.f32 	%f54, %f32, 0fA7C234C5, %f34;
	abs.f32 	%f4, %f2;
	setp.ltu.f32 	%p3, %f4, 0f47CE4780;
	@%p3 bra 	$L__BB0_9;
	setp.neu.f32 	%p4, %f4, 0f7F800000;
	@%p4 bra 	$L__BB0_4;
	mov.f32 	%f37, 0f00000000;
	mul.rn.f32 	%f54, %f2, %f37;
	mov.b32 	%r51, 0;
	bra.uni 	$L__BB0_9;
$L__BB0_4:
	mov.b32 	%r3, %f2;
	shl.b32 	%r31, %r3, 8;
	or.b32  	%r4, %r31, -2147483648;
	mov.b64 	%rd24, 0;
	mov.b32 	%r48, 0;
	mov.u64 	%rd22, __cudart_i2opi_f;
	mov.u64 	%rd23, %rd1;
$L__BB0_5:
	.pragma "nounroll";
	ld.global.nc.u32 	%r32, [%rd22];
	mad.wide.u32 	%rd13, %r32, %r4, %rd24;
	shr.u64 	%rd24, %rd13, 32;
	st.local.u32 	[%rd23], %rd13;
	add.s32 	%r48, %r48, 1;
	add.s64 	%rd23, %rd23, 4;
	add.s64 	%rd22, %rd22, 4;
	setp.ne.s32 	%p5, %r48, 6;
	@%p5 bra 	$L__BB0_5;
	shr.u32 	%r33, %r3, 23;
	st.local.u32 	[%rd1+24], %rd24;
	and.b32  	%r7, %r33, 31;
	add.s32 	%r34, %r33, -128;
	shr.u32 	%r35, %r34, 5;
	mul.wide.u32 	%rd14, %r35, 4;
	sub.s64 	%rd8, %rd1, %rd14;
	ld.local.u32 	%r49, [%rd8+24];
	ld.local.u32 	%r50, [%rd8+20];
	setp.eq.s32 	%p6, %r7, 0;
	@%p6 bra 	$L__BB0_8;
	shf.l.wrap.b32 	%r49, %r50, %r49, %r7;
	ld.local.u32 	%r36, [%rd8+16];
	shf.l.wrap.b32 	%r50, %r36, %r50, %r7;
$L__BB0_8:
	shr.u32 	%r37, %r49, 30;
	shf.l.wrap.b32 	%r38, %r50, %r49, 2;
	shl.b32 	%r39, %r50, 2;
	shr.u32 	%r40, %r38, 31;
	add.s32 	%r51, %r40, %r37;
	shr.s32 	%r41, %r38, 31;
	xor.b32  	%r42, %r41, %r38;
	xor.b32  	%r43, %r41, %r39;
	cvt.u64.u32 	%rd15, %r42;
	shl.b64 	%rd16, %rd15, 32;
	cvt.u64.u32 	%rd17, %r43;
	or.b64  	%rd18, %rd16, %rd17;
	cvt.rn.f64.s64 	%fd1, %rd18;
	mul.f64 	%fd2, %fd1, 0d3BF921FB54442D19;
	cvt.rn.f32.f64 	%f35, %fd2;
	neg.f32 	%f36, %f35;
	setp.lt.s32 	%p7, %r38, 0;
	selp.f32 	%f54, %f36, %f35, %p7;
$L__BB0_9:
	add.s32 	%r45, %r51, 1;
	mul.rn.f32 	%f38, %f54, %f54;
	and.b32  	%r46, %r51, 1;
	setp.eq.b32 	%p8, %r46, 1;
	selp.f32 	%f39, %f54, 0f3F800000, %p8;
	fma.rn.f32 	%f40, %f38, %f39, 0f00000000;
	fma.rn.f32 	%f41, %f38, 0f37CBAC00, 0fBAB607ED;
	selp.f32 	%f42, 0fB94D4153, %f41, %p8;
	selp.f32 	%f43, 0f3C0885E4, 0f3D2AAABB, %p8;
	fma.rn.f32 	%f44, %f42, %f38, %f43;
	selp.f32 	%f45, 0fBE2AAAA8, 0fBEFFFFFF, %p8;
	fma.rn.f32 	%f46, %f44, %f38, %f45;
	fma.rn.f32 	%f47, %f46, %f40, %f39;
	and.b32  	%r47, %r45, 2;
	setp.eq.s32 	%p9, %r47, 0;
	mov.f32 	%f48, 0f00000000;
	sub.f32 	%f49, %f48, %f47;
	selp.f32 	%f50, %f47, %f49, %p9;
	sqrt.rn.f32 	%f51, %f1;
	mul.f32 	%f52, %f51, %f50;
	mul.f32 	%f53, %f8, %f52;
	cvta.to.global.u64 	%rd19, %rd9;
	mul.wide.s32 	%rd20, %r1, 4;
	add.s64 	%rd21, %rd19, %rd20;
	st.global.f32 	[%rd21], %f53;
$L__BB0_10:
	ret;

}
	// .globl	_Z17copy_fp32_to_fp16PKfP6__halfi
.visible .entry _Z17copy_fp32_to_fp16PKfP6__halfi(
	.param .u64 .ptr .align 1 _Z17copy_fp32_to_fp16PKfP6__halfi_param_0,
	.param .u64 .ptr .align 1 _Z17copy_fp32_to_fp16PKfP6__halfi_param_1,
	.param .u32 _Z17copy_fp32_to_fp16PKfP6__halfi_param_2
)
{
	.reg .pred 	%p<2>;
	.reg .b16 	%rs<2>;
	.reg .b32 	%r<6>;
	.reg .b32 	%f<2>;
	.reg .b64 	%rd<9>;

	ld.param.u64 	%rd1, [_Z17copy_fp32_to_fp16PKfP6__halfi_param_0];
	ld.param.u64 	%rd2, [_Z17copy_fp32_to_fp16PKfP6__halfi_param_1];
	ld.param.u32 	%r2, [_Z17copy_fp32_to_fp16PKfP6__halfi_param_2];
	mov.u32 	%r3, %ctaid.x;
	mov.u32 	%r4, %ntid.x;
	mov.u32 	%r5, %tid.x;
	mad.lo.s32 	%r1, %r3, %r4, %r5;
	setp.ge.s32 	%p1, %r1, %r2;
	@%p1 bra 	$L__BB1_2;
	cvta.to.global.u64 	%rd3, %rd1;
	cvta.to.global.u64 	%rd4, %rd2;
	mul.wide.s32 	%rd5, %r1, 4;
	add.s64 	%rd6, %rd3, %rd5;
	ld.global.f32 	%f1, [%rd6];
	// begin inline asm
	{  cvt.rn.f16.f32 %rs1, %f1;}

	// end inline asm
	mul.wide.s32 	%rd7, %r1, 2;
	add.s64 	%rd8, %rd4, %rd7;
	st.global.u16 	[%rd8], %rs1;
$L__BB1_2:
	ret;

}
	// .globl	_Z9zero_fp16P6__halfi
.visible .entry _Z9zero_fp16P6__halfi(
	.param .u64 .ptr .align 1 _Z9zero_fp16P6__halfi_param_0,
	.param .u32 _Z9zero_fp16P6__halfi_param_1
)
{
	.reg .pred 	%p<2>;
	.reg .b16 	%rs<2>;
	.reg .b32 	%r<6>;
	.reg .b32 	%f<2>;
	.reg .b64 	%rd<5>;

	ld.param.u64 	%rd1, [_Z9zero_fp16P6__halfi_param_0];
	ld.param.u32 	%r2, [_Z9zero_fp16P6__halfi_param_1];
	mov.u32 	%r3, %ctaid.x;
	mov.u32 	%r4, %ntid.x;
	mov.u32 	%r5, %tid.x;
	mad.lo.s32 	%r1, %r3, %r4, %r5;
	setp.ge.s32 	%p1, %r1, %r2;
	@%p1 bra 	$L__BB2_2;
	cvta.to.global.u64 	%rd2, %rd1;
	mov.f32 	%f1, 0f00000000;
	// begin inline asm
	{  cvt.rn.f16.f32 %rs1, %f1;}

	// end inline asm
	mul.wide.s32 	%rd3, %r1, 2;
	add.s64 	%rd4, %rd2, %rd3;
	st.global.u16 	[%rd4], %rs1;
$L__BB2_2:
	ret;

}


// ===== COMPILED SASS (sm_100) =====

	.target	sm_100

	.elftype	@"ET_EXEC"


//--------------------- .note.nv.tkinfo           --------------------------
	.section	.note.nv.tkinfo,"",@"SHT_NOTE"
	.sectionflags	@"SHF_NOTE_NV_TKINFO"
	.tkinfo
        /*0018*/ 	.word	0x00000002
        /*0030*/ 	.string	""
        /*0030*/ 	.string	"ptxas"
        /*0030*/ 	.string	"Cuda compilation tools, release 13.0, V13.0.88"
        /*0030*/ 	.string	"Build cuda_13.0.r13.0/compiler.36424714_0"
        /*0030*/ 	.string	"-arch sm_100 -m 64 "



//--------------------- .note.nv.cuinfo           --------------------------
	.section	.note.nv.cuinfo,"",@"SHT_NOTE"
	.sectionflags	@"SHF_NOTE_NV_CUINFO"
        /*0018*/ 	.short	0x0002
        /*001a*/ 	.short	0x0064
        /*001c*/ 	.short	0x0082
	.zero		2


//--------------------- .nv.info                  --------------------------
	.section	.nv.info,"",@"SHT_CUDA_INFO"
	.align	4


	//----- nvinfo : EIATTR_REGCOUNT
	.align		4
        /*0000*/ 	.byte	0x04, 0x2f
        /*0002*/ 	.short	(.L_2 - .L_1)
	.align		4
.L_1:
        /*0004*/ 	.word	index@(_Z19init_weights_kernelPfifj)
        /*0008*/ 	.word	0x00000014


	//----- nvinfo : EIATTR_FRAME_SIZE
	.align		4
.L_2:
        /*000c*/ 	.byte	0x04, 0x11
        /*000e*/ 	.short	(.L_4 - .L_3)
	.align		4
.L_3:
        /*0010*/ 	.word	index@($__internal_0_$__cuda_sm20_sqrt_rn_f32_slowpath)
        /*0014*/ 	.word	0x00000000


	//----- nvinfo : EIATTR_FRAME_SIZE
	.align		4
.L_4:
        /*0018*/ 	.byte	0x04, 0x11
        /*001a*/ 	.short	(.L_6 - .L_5)
	.align		4
.L_5:
        /*001c*/ 	.word	index@(_Z19init_weights_kernelPfifj)
        /*0020*/ 	.word	0x00000000


	//----- nvinfo : EIATTR_REGCOUNT
	.align		4
.L_6:
        /*0024*/ 	.byte	0x04, 0x2f
        /*0026*/ 	.short	(.L_8 - .L_7)
	.align		4
.L_7:
        /*0028*/ 	.word	index@(_Z17copy_fp32_to_fp16PKfP6__halfi)
        /*002c*/ 	.word	0x0000000a


	//----- nvinfo : EIATTR_FRAME_SIZE
	.align		4
.L_8:
        /*0030*/ 	.byte	0x04, 0x11
        /*0032*/ 	.short	(.L_10 - .L_9)
	.align		4
.L_9:
        /*0034*/ 	.word	index@(_Z17copy_fp32_to_fp16PKfP6__halfi)
        /*0038*/ 	.word	0x00000000


	//----- nvinfo : EIATTR_REGCOUNT
	.align		4
.L_10:
        /*003c*/ 	.byte	0x04, 0x2f
        /*003e*/ 	.short	(.L_12 - .L_11)
	.align		4
.L_11:
        /*0040*/ 	.word	index@(_Z9zero_fp16P6__halfi)
        /*0044*/ 	.word	0x00000008


	//----- nvinfo : EIATTR_FRAME_SIZE
	.align		4
.L_12:
        /*0048*/ 	.byte	0x04, 0x11
        /*004a*/ 	.short	(.L_14 - .L_13)
	.align		4
.L_13:
        /*004c*/ 	.word	index@(_Z9zero_fp16P6__halfi)
        /*0050*/ 	.word	0x00000000


	//----- nvinfo : EIATTR_MIN_STACK_SIZE
	.align		4
.L_14:
        /*0054*/ 	.byte	0x04, 0x12
        /*0056*/ 	.short	(.L_16 - .L_15)
	.align		4
.L_15:
        /*0058*/ 	.word	index@(_Z9zero_fp16P6__halfi)
        /*005c*/ 	.word	0x00000000


	//----- nvinfo : EIATTR_MIN_STACK_SIZE
	.align		4
.L_16:
        /*0060*/ 	.byte	0x04, 0x12
        /*0062*/ 	.short	(.L_18 - .L_17)
	.align		4
.L_17:
        /*0064*/ 	.word	index@(_Z17copy_fp32_to_fp16PKfP6__halfi)
        /*0068*/ 	.word	0x00000000


	//----- nvinfo : EIATTR_MIN_STACK_SIZE
	.align		4
.L_18:
        /*006c*/ 	.byte	0x04, 0x12
        /*006e*/ 	.short	(.L_20 - .L_19)
	.align		4
.L_19:
        /*0070*/ 	.word	index@(_Z19init_weights_kernelPfifj)
        /*0074*/ 	.word	0x00000000
.L_20:


//--------------------- .nv.compat                --------------------------
	.section	.nv.compat,"",@"SHT_CUDA_COMPAT_INFO"
	.align	4
        /*0000*/ 	.byte	0x02, 0x09, 0x00, 0x00, 0x02, 0x02, 0x01, 0x00, 0x02, 0x05, 0x05, 0x00, 0x03, 0x07, 0x01, 0x01
        /*0010*/ 	.byte	0x02, 0x03, 0x00, 0x00, 0x02, 0x06, 0x01, 0x00, 0x04, 0x0b, 0x08, 0x00, 0x01, 0x00, 0x00, 0x00
        /*0020*/ 	.byte	0x00, 0x00, 0x00, 0x00


//--------------------- .nv.info._Z9zero_fp16P6__halfi --------------------------
	.section	.nv.info._Z9zero_fp16P6__halfi,"",@"SHT_CUDA_INFO"
	.sectionflags	@""
	.align	4


	//----- nvinfo : EIATTR_CUDA_API_VERSION
	.align		4
        /*0000*/ 	.byte	0x04, 0x37
        /*0002*/ 	.short	(.L_22 - .L_21)
.L_21:
        /*0004*/ 	.word	0x00000082


	//----- nvinfo : EIATTR_KPARAM_INFO
	.align		4
.L_22:
        /*0008*/ 	.byte	0x04, 0x17
        /*000a*/ 	.short	(.L_24 - .L_23)
.L_23:
        /*000c*/ 	.word	0x00000000
        /*0010*/ 	.short	0x0001
        /*0012*/ 	.short	0x0008
        /*0014*/ 	.byte	0x00, 0xf0, 0x11, 0x00


	//----- nvinfo : EIATTR_KPARAM_INFO
	.align		4
.L_24:
        /*0018*/ 	.byte	0x04, 0x17
        /*001a*/ 	.short	(.L_26 - .L_25)
.L_25:
        /*001c*/ 	.word	0x00000000
        /*0020*/ 	.short	0x0000
        /*0022*/ 	.short	0x0000
        /*0024*/ 	.byte	0x00, 0xf5, 0x21, 0x00


	//----- nvinfo : EIATTR_SPARSE_MMA_MASK
	.align		4
.L_26:
        /*0028*/ 	.byte	0x03, 0x50
        /*002a*/ 	.short	0x0000


	//----- nvinfo : EIATTR_MAXREG_COUNT
	.align		4
        /*002c*/ 	.byte	0x03, 0x1b
        /*002e*/ 	.short	0x00ff


	//----- nvinfo : EIATTR_MERCURY_ISA_VERSION
	.align		4
        /*0030*/ 	.byte	0x03, 0x5f
        /*0032*/ 	.short	0x0101


	//----- nvinfo : EIATTR_VRC_CTA_INIT_COUNT
	.align		4
        /*0034*/ 	.byte	0x02, 0x4a
	.zero		1
	.zero		1


	//----- nvinfo : EIATTR_EXIT_INSTR_OFFSETS
	.align		4
        /*0038*/ 	.byte	0x04, 0x1c
        /*003a*/ 	.short	(.L_28 - .L_27)


	//   ....[0]....
.L_27:
        /*003c*/ 	.word	0x00000070


	//   ....[1]....
        /*0040*/ 	.word	0x000000c0


	//----- nvinfo : EIATTR_CBANK_PARAM_SIZE
	.align		4
.L_28:
        /*0044*/ 	.byte	0x03, 0x19
        /*0046*/ 	.short	0x000c


	//----- nvinfo : EIATTR_PARAM_CBANK
	.align		4
        /*0048*/ 	.byte	0x04, 0x0a
        /*004a*/ 	.short	(.L_30 - .L_29)
	.align		4
.L_29:
        /*004c*/ 	.word	index@(.nv.constant0._Z9zero_fp16P6__halfi)
        /*0050*/ 	.short	0x0380
        /*0052*/ 	.short	0x000c


	//----- nvinfo : EIATTR_SW_WAR
	.align		4
.L_30:
        /*0054*/ 	.byte	0x04, 0x36
        /*0056*/ 	.short	(.L_32 - .L_31)
.L_31:
        /*0058*/ 	.word	0x00000008
.L_32:


//--------------------- .nv.info._Z17copy_fp32_to_fp16PKfP6__halfi --------------------------
	.section	.nv.info._Z17copy_fp32_to_fp16PKfP6__halfi,"",@"SHT_CUDA_INFO"
	.sectionflags	@""
	.align	4


	//----- nvinfo : EIATTR_CUDA_API_VERSION
	.align		4
        /*0000*/ 	.byte	0x04, 0x37
        /*0002*/ 	.short	(.L_34 - .L_33)
.L_33:
        /*0004*/ 	.word	0x00000082


	//----- nvinfo : EIATTR_KPARAM_INFO
	.align		4
.L_34:
        /*0008*/ 	.byte	0x04, 0x17
        /*000a*/ 	.short	(.L_36 - .L_35)
.L_35:
        /*000c*/ 	.word	0x00000000
        /*0010*/ 	.short	0x0002
        /*0012*/ 	.short	0x0010
        /*0014*/ 	.byte	0x00, 0xf0, 0x11, 0x00


	//----- nvinfo : EIATTR_KPARAM_INFO
	.align		4
.L_36:
        /*0018*/ 	.byte	0x04, 0x17
        /*001a*/ 	.short	(.L_38 - .L_37)
.L_37:
        /*001c*/ 	.word	0x00000000
        /*0020*/ 	.short	0x0001
        /*0022*/ 	.short	0x0008
        /*0024*/ 	.byte	0x00, 0xf5, 0x21, 0x00


	//----- nvinfo : EIATTR_KPARAM_INFO
	.align		4
.L_38:
        /*0028*/ 	.byte	0x04, 0x17
        /*002a*/ 	.short	(.L_40 - .L_39)
.L_39:
        /*002c*/ 	.word	0x00000000
        /*0030*/ 	.short	0x0000
        /*0032*/ 	.short	0x0000
        /*0034*/ 	.byte	0x00, 0xf5, 0x21, 0x00


	//----- nvinfo : EIATTR_SPARSE_MMA_MASK
	.align		4
.L_40:
        /*0038*/ 	.byte	0x03, 0x50
        /*003a*/ 	.short	0x0000


	//----- nvinfo : EIATTR_MAXREG_COUNT
	.align		4
        /*003c*/ 	.byte	0x03, 0x1b
        /*003e*/ 	.short	0x00ff


	//----- nvinfo : EIATTR_MERCURY_ISA_VERSION
	.align		4
        /*0040*/ 	.byte	0x03, 0x5f
        /*0042*/ 	.short	0x0101


	//----- nvinfo : EIATTR_VRC_CTA_INIT_COUNT
	.align		4
        /*0044*/ 	.byte	0x02, 0x4a
	.zero		1
	.zero		1


	//----- nvinfo : EIATTR_EXIT_INSTR_OFFSETS
	.align		4
        /*0048*/ 	.byte	0x04, 0x1c
        /*004a*/ 	.short	(.L_42 - .L_41)


	//   ....[0]....
.L_41:
        /*004c*/ 	.word	0x00000070


	//   ....[1]....
        /*0050*/ 	.word	0x00000100


	//----- nvinfo : EIATTR_CBANK_PARAM_SIZE
	.align		4
.L_42:
        /*0054*/ 	.byte	0x03, 0x19
        /*0056*/ 	.short	0x0014


	//----- nvinfo : EIATTR_PARAM_CBANK
	.align		4
        /*0058*/ 	.byte	0x04, 0x0a
        /*005a*/ 	.short	(.L_44 - .L_43)
	.align		4
.L_43:
        /*005c*/ 	.word	index@(.nv.constant0._Z17copy_fp32_to_fp16PKfP6__halfi)
        /*0060*/ 	.short	0x0380
        /*0062*/ 	.short	0x0014


	//----- nvinfo : EIATTR_SW_WAR
	.align		4
.L_44:
        /*0064*/ 	.byte	0x04, 0x36
        /*0066*/ 	.short	(.L_46 - .L_45)
.L_45:
        /*0068*/ 	.word	0x00000008
.L_46:


//--------------------- .nv.info._Z19init_weights_kernelPfifj --------------------------
	.section	.nv.info._Z19init_weights_kernelPfifj,"",@"SHT_CUDA_INFO"
	.sectionflags	@""
	.align	4


	//----- nvinfo : EIATTR_CUDA_API_VERSION
	.align		4
        /*0000*/ 	.byte	0x04, 0x37
        /*0002*/ 	.short	(.L_48 - .L_47)
.L_47:
        /*0004*/ 	.word	0x00000082


	//----- nvinfo : EIATTR_KPARAM_INFO
	.align		4
.L_48:
        /*0008*/ 	.byte	0x04, 0x17
        /*000a*/ 	.short	(.L_50 - .L_49)
.L_49:
        /*000c*/ 	.word	0x00000000
        /*0010*/ 	.short	0x0003
        /*0012*/ 	.short	0x0010
        /*0014*/ 	.byte	0x00, 0xf0, 0x11, 0x00


	//----- nvinfo : EIATTR_KPARAM_INFO
	.align		4
.L_50:
        /*0018*/ 	.byte	0x04, 0x17
        /*001a*/ 	.short	(.L_52 - .L_51)
.L_51:
        /*001c*/ 	.word	0x00000000
        /*0020*/ 	.short	0x0002
        /*0022*/ 	.short	0x000c
        /*0024*/ 	.byte	0x00, 0xf0, 0x11, 0x00


	//----- nvinfo : EIATTR_KPARAM_INFO
	.align		4
.L_52:
        /*0028*/ 	.byte	0x04, 0x17
        /*002a*/ 	.short	(.L_54 - .L_53)
.L_53:
        /*002c*/ 	.word	0x00000000
        /*0030*/ 	.short	0x0001
        /*0032*/ 	.short	0x0008
        /*0034*/ 	.byte	0x00, 0xf0, 0x11, 0x00


	//----- nvinfo : EIATTR_KPARAM_INFO
	.align		4
.L_54:
        /*0038*/ 	.byte	0x04, 0x17
        /*003a*/ 	.short	(.L_56 - .L_55)
.L_55:
        /*003c*/ 	.word	0x00000000
        /*0040*/ 	.short	0x0000
        /*0042*/ 	.short	0x0000
        /*0044*/ 	.byte	0x00, 0xf5, 0x21, 0x00


	//----- nvinfo : EIATTR_SPARSE_MMA_MASK
	.align		4
.L_56:
        /*0048*/ 	.byte	0x03, 0x50
        /*004a*/ 	.short	0x0000


	//----- nvinfo : EIATTR_MAXREG_COUNT
	.align		4
        /*004c*/ 	.byte	0x03, 0x1b
        /*004e*/ 	.short	0x00ff


	//----- nvinfo : EIATTR_MERCURY_ISA_VERSION
	.align		4
        /*0050*/ 	.byte	0x03, 0x5f
        /*0052*/ 	.short	0x0101


	//----- nvinfo : EIATTR_VRC_CTA_INIT_COUNT
	.align		4
        /*0054*/ 	.byte	0x02, 0x4a
	.zero		1
	.zero		1


	//----- nvinfo : EIATTR_EXIT_INSTR_OFFSETS
	.align		4
        /*0058*/ 	.byte	0x04, 0x1c
        /*005a*/ 	.short	(.L_58 - .L_57)


	//   ....[0]....
.L_57:
        /*005c*/ 	.word	0x00000070


	//   ....[1]....
        /*0060*/ 	.word	0x00000b50


	//----- nvinfo : EIATTR_CRS_STACK_SIZE
	.align		4
.L_58:
        /*0064*/ 	.byte	0x04, 0x1e
        /*0066*/ 	.short	(.L_60 - .L_59)
.L_59:
        /*0068*/ 	.word	0x00000000


	//----- nvinfo : EIATTR_CBANK_PARAM_SIZE
	.align		4
.L_60:
        /*006c*/ 	.byte	0x03, 0x19
        /*006e*/ 	.short	0x0014


	//----- nvinfo : EIATTR_PARAM_CBANK
	.align		4
        /*0070*/ 	.byte	0x04, 0x0a
        /*0072*/ 	.short	(.L_62 - .L_61)
	.align		4
.L_61:
        /*0074*/ 	.word	index@(.nv.constant0._Z19init_weights_kernelPfifj)
        /*0078*/ 	.short	0x0380
        /*007a*/ 	.short	0x0014


	//----- nvinfo : EIATTR_SW_WAR
	.align		4
.L_62:
        /*007c*/ 	.byte	0x04, 0x36
        /*007e*/ 	.short	(.L_64 - .L_63)
.L_63:
        /*0080*/ 	.word	0x00000008
.L_64:


//--------------------- .nv.callgraph             --------------------------
	.section	.nv.callgraph,"",@"SHT_CUDA_CALLGRAPH"
	.align	4
	.sectionentsize	8
	.align		4
        /*0000*/ 	.word	0x00000000
	.align		4
        /*0004*/ 	.word	0xffffffff
	.align		4
        /*0008*/ 	.word	0x00000000
	.align		4
        /*000c*/ 	.word	0xfffffffe
	.align		4
        /*0010*/ 	.word	0x00000000
	.align		4
        /*0014*/ 	.word	0xfffffffd
	.align		4
        /*0018*/ 	.word	0x00000000
	.align		4
        /*001c*/ 	.word	0xfffffffc


//--------------------- .nv.constant4             --------------------------
	.section	.nv.constant4,"a",@progbits
	.align	8
	.align		8
.nv.constant4:
        /*0000*/ 	.dword	__cudart_i2opi_f


//--------------------- .text._Z9zero_fp16P6__halfi --------------------------
	.section	.text._Z9zero_fp16P6__halfi,"ax",@progbits
	.align	128
        .global         _Z9zero_fp16P6__halfi
        .type           _Z9zero_fp16P6__halfi,@function
        .size           _Z9zero_fp16P6__halfi,(.L_x_13 - _Z9zero_fp16P6__halfi)
        .other          _Z9zero_fp16P6__halfi,@"STO_CUDA_ENTRY STV_DEFAULT"
_Z9zero_fp16P6__halfi:
.text._Z9zero_fp16P6__halfi:
[----:B------:R-:W-:Y:S01]  /*0000*/  LDC R1, c[0x0][0x37c] ;  /* 0x0000df00ff017b82 */ /* 0x000fe20000000800 */
[----:B------:R-:W0:Y:S07]  /*0010*/  S2R R0, SR_TID.X ;  /* 0x0000000000007919 */ /* 0x000e2e0000002100 */
[----:B------:R-:W0:Y:S01]  /*0020*/  S2UR UR4, SR_CTAID.X ;  /* 0x00000000000479c3 */ /* 0x000e220000002500 */
[----:B------:R-:W1:Y:S07]  /*0030*/  LDCU UR5, c[0x0][0x388] ;  /* 0x00007100ff0577ac */ /* 0x000e6e0008000800 */
[----:B------:R-:W0:Y:S02]  /*0040*/  LDC R5, c[0x0][0x360] ;  /* 0x0000d800ff057b82 */ /* 0x000e240000000800 */
[----:B0-----:R-:W-:-:S05]  /*0050*/  IMAD R5, R5, UR4, R0 ;  /* 0x0000000405057c24 */ /* 0x001fca000f8e0200 */
[----:B-1----:R-:W-:-:S13]  /*0060*/  ISETP.GE.AND P0, PT, R5, UR5, PT ;  /* 0x0000000505007c0c */ /* 0x002fda000bf06270 */
[----:B------:R-:W-:Y:S05]  /*0070*/  @P0 EXIT ;  /* 0x000000000000094d */ /* 0x000fea0003800000 */
[----:B------:R-:W0:Y:S01]  /*0080*/  LDC.64 R2, c[0x0][0x380] ;  /* 0x0000e000ff027b82 */ /* 0x000e220000000a00 */
[----:B------:R-:W1:Y:S01]  /*0090*/  LDCU.64 UR4, c[0x0][0x358] ;  /* 0x00006b00ff0477ac */ /* 0x000e620008000a00 */
[----:B0-----:R-:W-:-:S05]  /*00a0*/  IMAD.WIDE R2, R5, 0x2, R2 ;  /* 0x0000000205027825 */ /* 0x001fca00078e0202 */
[----:B-1----:R-:W-:Y:S01]  /*00b0*/  STG.E.U16 desc[UR4][R2.64], RZ ;  /* 0x000000ff02007986 */ /* 0x002fe2000c101504 */
[----:B------:R-:W-:Y:S05]  /*00c0*/  EXIT ;  /* 0x000000000000794d */ /* 0x000fea0003800000 */
.L_x_0:
[----:B------:R-:W-:-:S00]  /*00d0*/  BRA `(.L_x_0) ;  /* 0xfffffffc00fc7947 */ /* 0x000fc0000383ffff */
[----:B------:R-:W-:-:S00]  /*00e0*/  NOP ;  /* 0x0000000000007918 */ /* 0x000fc00000000000 */
        /* <DEDUP_REMOVED lines=9> */
.L_x_13:


//--------------------- .text._Z17copy_fp32_to_fp16PKfP6__halfi --------------------------
	.section	.text._Z17copy_fp32_to_fp16PKfP6__halfi,"ax",@progbits
	.align	128
        .global         _Z17copy_fp32_to_fp16PKfP6__halfi
        .type           _Z17copy_fp32_to_fp16PKfP6__halfi,@function
        .size           _Z17copy_fp32_to_fp16PKfP6__halfi,(.L_x_14 - _Z17copy_fp32_to_fp16PKfP6__halfi)
        .other          _Z17copy_fp32_to_fp16PKfP6__halfi,@"STO_CUDA_ENTRY STV_DEFAULT"
_Z17copy_fp32_to_fp16PKfP6__halfi:
.text._Z17copy_fp32_to_fp16PKfP6__halfi:
        /* <DEDUP_REMOVED lines=9> */
[----:B------:R-:W1:Y:S07]  /*0090*/  LDCU.64 UR4, c[0x0][0x358] ;  /* 0x00006b00ff0477ac */ /* 0x000e6e0008000a00 */
[----:B------:R-:W2:Y:S01]  /*00a0*/  LDC.64 R4, c[0x0][0x388] ;  /* 0x0000e200ff047b82 */ /* 0x000ea20000000a00 */
[----:B0-----:R-:W-:-:S06]  /*00b0*/  IMAD.WIDE R2, R7, 0x4, R2 ;  /* 0x0000000407027825 */ /* 0x001fcc00078e0202 */
[----:B-1----:R-:W3:Y:S01]  /*00c0*/  LDG.E R2, desc[UR4][R2.64] ;  /* 0x0000000402027981 */ /* 0x002ee2000c1e1900 */
[----:B--2---:R-:W-:Y:S01]  /*00d0*/  IMAD.WIDE R4, R7, 0x2, R4 ;  /* 0x0000000207047825 */ /* 0x004fe200078e0204 */
[----:B---3--:R-:W-:-:S05]  /*00e0*/  F2FP.F16.F32.PACK_AB R0, RZ, R2 ;  /* 0x00000002ff00723e */ /* 0x008fca00000000ff */
[----:B------:R-:W-:Y:S01]  /*00f0*/  STG.E.U16 desc[UR4][R4.64], R0 ;  /* 0x0000000004007986 */ /* 0x000fe2000c101504 */
[----:B------:R-:W-:Y:S05]  /*0100*/  EXIT ;  /* 0x000000000000794d */ /* 0x000fea0003800000 */
.L_x_1:
        /* <DEDUP_REMOVED lines=15> */
.L_x_14:


//--------------------- .text._Z19init_weights_kernelPfifj --------------------------
	.section	.text._Z19init_weights_kernelPfifj,"ax",@progbits
	.align	128
        .global         _Z19init_weights_kernelPfifj
        .type           _Z19init_weights_kernelPfifj,@function
        .size           _Z19init_weights_kernelPfifj,(.L_x_12 - _Z19init_weights_kernelPfifj)
        .other          _Z19init_weights_kernelPfifj,@"STO_CUDA_ENTRY STV_DEFAULT"
_Z19init_weights_kernelPfifj:
.text._Z19init_weights_kernelPfifj:
        /* <DEDUP_REMOVED lines=8> */
[----:B------:R-:W0:Y:S01]  /*0080*/  LDC R3, c[0x0][0x390] ;  /* 0x0000e400ff037b82 */ /* 0x000e220000000800 */
[----:B------:R-:W-:Y:S01]  /*0090*/  IMAD.MOV.U32 R5, RZ, RZ, 0x41c64e6d ;  /* 0x41c64e6dff057424 */ /* 0x000fe200078e00ff */
[----:B------:R-:W1:Y:S01]  /*00a0*/  LDCU.64 UR6, c[0x0][0x358] ;  /* 0x00006b00ff0677ac */ /* 0x000e620008000a00 */
[----:B------:R-:W-:Y:S01]  /*00b0*/  IMAD.MOV.U32 R8, RZ, RZ, 0x3e055027 ;  /* 0x3e055027ff087424 */ /* 0x000fe200078e00ff */
[----:B------:R-:W-:Y:S01]  /*00c0*/  BSSY.RECONVERGENT B0, `(.L_x_2) ;  /* 0x0000083000007945 */ /* 0x000fe20003800200 */
[----:B0-----:R-:W-:-:S04]  /*00d0*/  IMAD R0, R2, 0x4182bed5, R3 ;  /* 0x4182bed502007824 */ /* 0x001fc800078e0203 */
[----:B------:R-:W-:Y:S02]  /*00e0*/  IMAD R3, R0, R5, 0x3039 ;  /* 0x0000303900037424 */ /* 0x000fe400078e0205 */
[----:B------:R-:W-:-:S03]  /*00f0*/  HFMA2 R5, -RZ, RZ, -3.31640625, -0.0031299591064453125 ;  /* 0xc2a29a69ff057431 */ /* 0x000fc600000001ff */
[----:B------:R-:W-:-:S04]  /*0100*/  LOP3.LUT R3, R3, 0x7fffffff, RZ, 0xc0, !PT ;  /* 0x7fffffff03037812 */ /* 0x000fc800078ec0ff */
[----:B------:R-:W-:Y:S01]  /*0110*/  I2FP.F32.U32 R3, R3 ;  /* 0x0000000300037245 */ /* 0x000fe20000201000 */
[----:B------:R-:W-:-:S04]  /*0120*/  IMAD R0, R0, R5, -0x2c23e982 ;  /* 0xd3dc167e00007424 */ /* 0x000fc800078e0205 */
[----:B------:R-:W-:Y:S01]  /*0130*/  FMUL R3, R3, 4.6566128730773925781e-10 ;  /* 0x3000000003037820 */ /* 0x000fe20000400000 */
[----:B------:R-:W-:-:S04]  /*0140*/  LOP3.LUT R0, R0, 0x7fffffff, RZ, 0xc0, !PT ;  /* 0x7fffffff00007812 */ /* 0x000fc800078ec0ff */
[----:B------:R-:W-:Y:S02]  /*0150*/  FMNMX R3, R3, 1.0000000116860974231e-07, !PT ;  /* 0x33d6bf9503037809 */ /* 0x000fe40007800000 */
[----:B------:R-:W-:Y:S02]  /*0160*/  I2FP.F32.U32 R0, R0 ;  /* 0x0000000000007245 */ /* 0x000fe40000201000 */
[C---:B------:R-:W-:Y:S01]  /*0170*/  ISETP.GT.U32.AND P0, PT, R3.reuse, 0x7f7fffff, PT ;  /* 0x7f7fffff0300780c */ /* 0x040fe20003f04070 */
[----:B------:R-:W-:Y:S02]  /*0180*/  VIADD R4, R3, 0xc0d55555 ;  /* 0xc0d5555503047836 */ /* 0x000fe40000000000 */
[----:B------:R-:W-:-:S03]  /*0190*/  FMUL R0, R0, 4.6566128730773925781e-10 ;  /* 0x3000000000007820 */ /* 0x000fc60000400000 */
[----:B------:R-:W-:-:S05]  /*01a0*/  LOP3.LUT R6, R4, 0xff800000, RZ, 0xc0, !PT ;  /* 0xff80000004067812 */ /* 0x000fca00078ec0ff */
[----:B------:R-:W-:-:S04]  /*01b0*/  IMAD.IADD R4, R3, 0x1, -R6 ;  /* 0x0000000103047824 */ /* 0x000fc800078e0a06 */
[----:B------:R-:W-:-:S04]  /*01c0*/  FADD R5, R4, -1 ;  /* 0xbf80000004057421 */ /* 0x000fc80000000000 */
[----:B------:R-:W-:-:S04]  /*01d0*/  FFMA R4, R5, -R8, 0.14084610342979431152 ;  /* 0x3e1039f605047423 */ /* 0x000fc80000000808 */
[----:B------:R-:W-:-:S04]  /*01e0*/  FFMA R4, R5, R4, -0.12148627638816833496 ;  /* 0xbdf8cdcc05047423 */ /* 0x000fc80000000004 */
[C---:B------:R-:W-:Y:S01]  /*01f0*/  FFMA R8, R5.reuse, R4, 0.13980610668659210205 ;  /* 0x3e0f295505087423 */ /* 0x040fe20000000004 */
[----:B------:R-:W-:Y:S01]  /*0200*/  FMUL R4, R0, 6.2831854820251464844 ;  /* 0x40c90fdb00047820 */ /* 0x000fe20000400000 */
[----:B------:R-:W-:Y:S02]  /*0210*/  I2FP.F32.S32 R0, R6 ;  /* 0x0000000600007245 */ /* 0x000fe40000201400 */
[C---:B------:R-:W-:Y:S01]  /*0220*/  FFMA R8, R5.reuse, R8, -0.16684235632419586182 ;  /* 0xbe2ad8b905087423 */ /* 0x040fe20000000008 */
[C---:B------:R-:W-:Y:S01]  /*0230*/  FMUL R7, R4.reuse, 0.63661974668502807617 ;  /* 0x3f22f98304077820 */ /* 0x040fe20000400000 */
[----:B------:R-:W-:Y:S01]  /*0240*/  FSETP.GE.AND P1, PT, |R4|, 105615, PT ;  /* 0x47ce47800400780b */ /* 0x000fe20003f26200 */
[----:B------:R-:W-:Y:S01]  /*0250*/  FFMA R0, R0, 1.1920928955078125e-07, RZ ;  /* 0x3400000000007823 */ /* 0x000fe200000000ff */
[C---:B------:R-:W-:Y:S01]  /*0260*/  FFMA R8, R5.reuse, R8, 0.20012299716472625732 ;  /* 0x3e4ced0b05087423 */ /* 0x040fe20000000008 */
[----:B------:R-:W0:Y:S03]  /*0270*/  F2I.NTZ R10, R7 ;  /* 0x00000007000a7305 */ /* 0x000e260000203100 */
[----:B------:R-:W-:-:S04]  /*0280*/  FFMA R8, R5, R8, -0.24999669194221496582 ;  /* 0xbe7fff2205087423 */ /* 0x000fc80000000008 */
[----:B------:R-:W-:-:S04]  /*0290*/  FFMA R8, R5, R8, 0.33333182334899902344 ;  /* 0x3eaaaa7805087423 */ /* 0x000fc80000000008 */
[----:B------:R-:W-:-:S04]  /*02a0*/  FFMA R8, R5, R8, -0.5 ;  /* 0xbf00000005087423 */ /* 0x000fc80000000008 */
[----:B------:R-:W-:Y:S01]  /*02b0*/  FMUL R8, R5, R8 ;  /* 0x0000000805087220 */ /* 0x000fe20000400000 */
[----:B0-----:R-:W-:-:S03]  /*02c0*/  I2FP.F32.S32 R9, R10 ;  /* 0x0000000a00097245 */ /* 0x001fc60000201400 */
[----:B------:R-:W-:Y:S01]  /*02d0*/  FFMA R5, R5, R8, R5 ;  /* 0x0000000805057223 */ /* 0x000fe20000000005 */
[----:B------:R-:W-:Y:S01]  /*02e0*/  MOV R8, 0x7f800000 ;  /* 0x7f80000000087802 */ /* 0x000fe20000000f00 */
[C---:B------:R-:W-:Y:S02]  /*02f0*/  FFMA R6, R9.reuse, -1.5707962512969970703, R4 ;  /* 0xbfc90fda09067823 */ /* 0x040fe40000000004 */
[----:B------:R-:W-:Y:S02]  /*0300*/  FFMA R0, R0, 0.69314718246459960938, R5 ;  /* 0x3f31721800007823 */ /* 0x000fe40000000005 */
[----:B------:R-:W-:Y:S01]  /*0310*/  FFMA R6, R9, -7.5497894158615963534e-08, R6 ;  /* 0xb3a2216809067823 */ /* 0x000fe20000000006 */
[----:B------:R-:W-:-:S03]  /*0320*/  @P0 FFMA R0, R3, R8, +INF ;  /* 0x7f80000003000423 */ /* 0x000fc60000000008 */
[----:B------:R-:W-:Y:S01]  /*0330*/  FFMA R9, R9, -5.3903029534742383927e-15, R6 ;  /* 0xa7c234c509097823 */ /* 0x000fe20000000006 */
[----:B------:R-:W-:Y:S01]  /*0340*/  FMUL R3, R0, -2 ;  /* 0xc000000000037820 */ /* 0x000fe20000400000 */
[----:B-1----:R-:W-:Y:S06]  /*0350*/  @!P1 BRA `(.L_x_3) ;  /* 0x0000000400649947 */ /* 0x002fec0003800000 */
[----:B------:R-:W-:-:S13]  /*0360*/  FSETP.NEU.AND P0, PT, |R4|, +INF , PT ;  /* 0x7f8000000400780b */ /* 0x000fda0003f0d200 */
[----:B------:R-:W-:Y:S01]  /*0370*/  @!P0 FMUL R9, RZ, R4 ;  /* 0x00000004ff098220 */ /* 0x000fe20000400000 */
[----:B------:R-:W-:Y:S01]  /*0380*/  @!P0 IMAD.MOV.U32 R10, RZ, RZ, RZ ;  /* 0x000000ffff0a8224 */ /* 0x000fe200078e00ff */
[----:B------:R-:W-:Y:S06]  /*0390*/  @!P0 BRA `(.L_x_3) ;  /* 0x0000000400548947 */ /* 0x000fec0003800000 */
[----:B------:R-:W-:Y:S02]  /*03a0*/  IMAD.SHL.U32 R0, R4, 0x100, RZ ;  /* 0x0000010004007824 */ /* 0x000fe400078e00ff */
[----:B------:R-:W-:Y:S02]  /*03b0*/  HFMA2 R11, -RZ, RZ, 0, 0 ;  /* 0x00000000ff0b7431 */ /* 0x000fe400000001ff */
[----:B------:R-:W-:Y:S01]  /*03c0*/  IMAD.MOV.U32 R17, RZ, RZ, RZ ;  /* 0x000000ffff117224 */ /* 0x000fe200078e00ff */
[----:B------:R-:W0:Y:S01]  /*03d0*/  LDCU.64 UR8, c[0x4][URZ] ;  /* 0x01000000ff0877ac */ /* 0x000e220008000a00 */
[----:B------:R-:W-:Y:S01]  /*03e0*/  LOP3.LUT R0, R0, 0x80000000, RZ, 0xfc, !PT ;  /* 0x8000000000007812 */ /* 0x000fe200078efcff */
[----:B------:R-:W-:Y:S01]  /*03f0*/  UMOV UR5, URZ ;  /* 0x000000ff00057c82 */ /* 0x000fe20008000000 */
[----:B------:R-:W-:-:S05]  /*0400*/  UMOV UR4, URZ ;  /* 0x000000ff00047c82 */ /* 0x000fca0008000000 */
.L_x_4:
[----:B0-----:R-:W-:Y:S01]  /*0410*/  MOV R8, UR8 ;  /* 0x0000000800087c02 */ /* 0x001fe20008000f00 */
[----:B------:R-:W-:-:S05]  /*0420*/  IMAD.U32 R9, RZ, RZ, UR9 ;  /* 0x00000009ff097e24 */ /* 0x000fca000f8e00ff */
[----:B------:R-:W2:Y:S01]  /*0430*/  LDG.E.CONSTANT R7, desc[UR6][R8.64] ;  /* 0x0000000608077981 */ /* 0x000ea2000c1e9900 */
[----:B------:R-:W-:Y:S01]  /*0440*/  UIADD3 UR4, UPT, UPT, UR4, 0x1, URZ ;  /* 0x0000000104047890 */ /* 0x000fe2000fffe0ff */
[C---:B------:R-:W-:Y:S01]  /*0450*/  ISETP.EQ.AND P0, PT, R17.reuse, RZ, PT ;  /* 0x000000ff1100720c */ /* 0x040fe20003f02270 */
[----:B------:R-:W-:Y:S01]  /*0460*/  UIADD3 UR8, UP1, UPT, UR8, 0x4, URZ ;  /* 0x0000000408087890 */ /* 0x000fe2000ff3e0ff */
[C---:B------:R-:W-:Y:S01]  /*0470*/  ISETP.EQ.AND P1, PT, R17.reuse, 0x4, PT ;  /* 0x000000041100780c */ /* 0x040fe20003f22270 */
[----:B------:R-:W-:Y:S01]  /*0480*/  UISETP.NE.AND UP0, UPT, UR4, 0x6, UPT ;  /* 0x000000060400788c */ /* 0x000fe2000bf05270 */
[C---:B------:R-:W-:Y:S01]  /*0490*/  ISETP.EQ.AND P2, PT, R17.reuse, 0x8, PT ;  /* 0x000000081100780c */ /* 0x040fe20003f42270 */
[----:B------:R-:W-:Y:S01]  /*04a0*/  UIADD3.X UR9, UPT, UPT, URZ, UR9, URZ, UP1, !UPT ;  /* 0x00000009ff097290 */ /* 0x000fe20008ffe4ff */
[C---:B------:R-:W-:Y:S02]  /*04b0*/  ISETP.EQ.AND P3, PT, R17.reuse, 0xc, PT ;  /* 0x0000000c1100780c */ /* 0x040fe40003f62270 */
[----:B------:R-:W-:-:S02]  /*04c0*/  ISETP.EQ.AND P4, PT, R17, 0x10, PT ;  /* 0x000000101100780c */ /* 0x000fc40003f82270 */
[C---:B------:R-:W-:Y:S02]  /*04d0*/  ISETP.EQ.AND P5, PT, R17.reuse, 0x14, PT ;  /* 0x000000141100780c */ /* 0x040fe40003fa2270 */
[----:B------:R-:W-:Y:S01]  /*04e0*/  IADD3 R17, PT, PT, R17, 0x4, RZ ;  /* 0x0000000411117810 */ /* 0x000fe20007ffe0ff */
[----:B--2---:R-:W-:-:S03]  /*04f0*/  IMAD.WIDE.U32 R6, R7, R0, RZ ;  /* 0x0000000007067225 */ /* 0x004fc600078e00ff */
[----:B------:R-:W-:-:S04]  /*0500*/  IADD3 R5, P6, PT, R6, R11, RZ ;  /* 0x0000000b06057210 */ /* 0x000fc80007fde0ff */
[----:B------:R-:W-:Y:S01]  /*0510*/  IADD3.X R11, PT, PT, R7, UR5, RZ, P6, !PT ;  /* 0x00000005070b7c10 */ /* 0x000fe2000b7fe4ff */
[--C-:B------:R-:W-:Y:S01]  /*0520*/  @P1 IMAD.MOV.U32 R12, RZ, RZ, R5.reuse ;  /* 0x000000ffff0c1224 */ /* 0x100fe200078e0005 */
[-C--:B------:R-:W-:Y:S01]  /*0530*/  @P0 MOV R10, R5.reuse ;  /* 0x00000005000a0202 */ /* 0x080fe20000000f00 */
[--C-:B------:R-:W-:Y:S01]  /*0540*/  @P3 IMAD.MOV.U32 R14, RZ, RZ, R5.reuse ;  /* 0x000000ffff0e3224 */ /* 0x100fe200078e0005 */
[-C--:B------:R-:W-:Y:S01]  /*0550*/  @P2 MOV R13, R5.reuse ;  /* 0x00000005000d2202 */ /* 0x080fe20000000f00 */
[----:B------:R-:W-:Y:S01]  /*0560*/  @P5 IMAD.MOV.U32 R16, RZ, RZ, R5 ;  /* 0x000000ffff105224 */ /* 0x000fe200078e0005 */
[----:B------:R-:W-:Y:S01]  /*0570*/  @P4 MOV R15, R5 ;  /* 0x00000005000f4202 */ /* 0x000fe20000000f00 */
[----:B------:R-:W-:Y:S06]  /*0580*/  BRA.U UP0, `(.L_x_4) ;  /* 0xfffffffd00a07547 */ /* 0x000fec000b83ffff */
[----:B------:R-:W-:Y:S01]  /*0590*/  SHF.R.U32.HI R4, RZ, 0x17, R4 ;  /* 0x00000017ff047819 */ /* 0x000fe20000011604 */
[----:B------:R-:W-:Y:S04]  /*05a0*/  BSSY.RECONVERGENT B1, `(.L_x_5) ;  /* 0x0000026000017945 */ /* 0x000fe80003800200 */
[C---:B------:R-:W-:Y:S01]  /*05b0*/  VIADD R0, R4.reuse, 0xffffff80 ;  /* 0xffffff8004007836 */ /* 0x040fe20000000000 */
[----:B------:R-:W-:-:S04]  /*05c0*/  LOP3.LUT P6, R4, R4, 0x1f, RZ, 0xc0, !PT ;  /* 0x0000001f04047812 */ /* 0x000fc800078cc0ff */
[----:B------:R-:W-:-:S04]  /*05d0*/  SHF.R.U32.HI R0, RZ, 0x5, R0 ;  /* 0x00000005ff007819 */ /* 0x000fc80000011600 */
[----:B------:R-:W-:-:S04]  /*05e0*/  LEA R7, -R0, RZ, 0x2 ;  /* 0x000000ff00077211 */ /* 0x000fc800078e11ff */
[C---:B------:R-:W-:Y:S02]  /*05f0*/  ISETP.EQ.AND P3, PT, R7.reuse, -0x18, PT ;  /* 0xffffffe80700780c */ /* 0x040fe40003f62270 */
[C---:B------:R-:W-:Y:S02]  /*0600*/  ISETP.EQ.AND P4, PT, R7.reuse, -0x14, PT ;  /* 0xffffffec0700780c */ /* 0x040fe40003f82270 */
[C---:B------:R-:W-:Y:S02]  /*0610*/  ISETP.EQ.AND P2, PT, R7.reuse, -0x10, PT ;  /* 0xfffffff00700780c */ /* 0x040fe40003f42270 */
[C---:B------:R-:W-:Y:S02]  /*0620*/  ISETP.EQ.AND P1, PT, R7.reuse, -0xc, PT ;  /* 0xfffffff40700780c */ /* 0x040fe40003f22270 */
[C---:B------:R-:W-:Y:S02]  /*0630*/  ISETP.EQ.AND P0, PT, R7.reuse, -0x8, PT ;  /* 0xfffffff80700780c */ /* 0x040fe40003f02270 */
[----:B------:R-:W-:-:S03]  /*0640*/  ISETP.EQ.AND P5, PT, R7, RZ, PT ;  /* 0x000000ff0700720c */ /* 0x000fc60003fa2270 */
[----:B------:R-:W-:Y:S01]  /*0650*/  @P3 IMAD.MOV.U32 R0, RZ, RZ, R10 ;  /* 0x000000ffff003224 */ /* 0x000fe200078e000a */
[C---:B------:R-:W-:Y:S01]  /*0660*/  ISETP.EQ.AND P3, PT, R7.reuse, -0x4, PT ;  /* 0xfffffffc0700780c */ /* 0x040fe20003f62270 */
[----:B------:R-:W-:Y:S01]  /*0670*/  @P4 IMAD.MOV.U32 R0, RZ, RZ, R12 ;  /* 0x000000ffff004224 */ /* 0x000fe200078e000c */
[----:B------:R-:W-:Y:S01]  /*0680*/  @P4 MOV R5, R10 ;  /* 0x0000000a00054202 */ /* 0x000fe20000000f00 */
[----:B------:R-:W-:Y:S01]  /*0690*/  @P2 IMAD.MOV.U32 R0, RZ, RZ, R13 ;  /* 0x000000ffff002224 */ /* 0x000fe200078e000d */
[----:B------:R-:W-:Y:S01]  /*06a0*/  ISETP.EQ.AND P4, PT, R7, 0x4, PT ;  /* 0x000000040700780c */ /* 0x000fe20003f82270 */
[----:B------:R-:W-:Y:S01]  /*06b0*/  @P1 IMAD.MOV.U32 R0, RZ, RZ, R14 ;  /* 0x000000ffff001224 */ /* 0x000fe200078e000e */
[----:B------:R-:W-:Y:S01]  /*06c0*/  @P2 MOV R5, R12 ;  /* 0x0000000c00052202 */ /* 0x000fe20000000f00 */
[----:B------:R-:W-:Y:S01]  /*06d0*/  @P0 IMAD.MOV.U32 R0, RZ, RZ, R15 ;  /* 0x000000ffff000224 */ /* 0x000fe200078e000f */
[----:B------:R-:W-:Y:S02]  /*06e0*/  @P1 MOV R5, R13 ;  /* 0x0000000d00051202 */ /* 0x000fe40000000f00 */
[----:B------:R-:W-:-:S03]  /*06f0*/  @P0 MOV R5, R14 ;  /* 0x0000000e00050202 */ /* 0x000fc60000000f00 */
[----:B------:R-:W-:Y:S01]  /*0700*/  @P3 MOV R5, R15 ;  /* 0x0000000f00053202 */ /* 0x000fe20000000f00 */
[----:B------:R-:W-:Y:S01]  /*0710*/  @P3 IMAD.MOV.U32 R0, RZ, RZ, R16 ;  /* 0x000000ffff003224 */ /* 0x000fe200078e0010 */
[----:B------:R-:W-:Y:S01]  /*0720*/  @P5 MOV R5, R16 ;  /* 0x0000001000055202 */ /* 0x000fe20000000f00 */
[----:B------:R-:W-:Y:S01]  /*0730*/  @P5 IMAD.MOV.U32 R0, RZ, RZ, R11 ;  /* 0x000000ffff005224 */ /* 0x000fe200078e000b */
[----:B------:R-:W-:Y:S01]  /*0740*/  @P4 MOV R5, R11 ;  /* 0x0000000b00054202 */ /* 0x000fe20000000f00 */
[----:B------:R-:W-:Y:S06]  /*0750*/  @!P6 BRA `(.L_x_6) ;  /* 0x000000000028e947 */ /* 0x000fec0003800000 */
[----:B------:R-:W-:Y:S01]  /*0760*/  @P2 IMAD.MOV.U32 R6, RZ, RZ, R10 ;  /* 0x000000ffff062224 */ /* 0x000fe200078e000a */
[----:B------:R-:W-:Y:S01]  /*0770*/  @P1 MOV R6, R12 ;  /* 0x0000000c00061202 */ /* 0x000fe20000000f00 */
[----:B------:R-:W-:Y:S01]  /*0780*/  @P0 IMAD.MOV.U32 R6, RZ, RZ, R13 ;  /* 0x000000ffff060224 */ /* 0x000fe200078e000d */
[----:B------:R-:W-:Y:S02]  /*0790*/  ISETP.EQ.AND P0, PT, R7, 0x8, PT ;  /* 0x000000080700780c */ /* 0x000fe40003f02270 */
[----:B------:R-:W-:Y:S01]  /*07a0*/  @P3 MOV R6, R14 ;  /* 0x0000000e00063202 */ /* 0x000fe20000000f00 */
[----:B------:R-:W-:Y:S01]  /*07b0*/  @P5 IMAD.MOV.U32 R6, RZ, RZ, R15 ;  /* 0x000000ffff065224 */ /* 0x000fe200078e000f */
[----:B------:R-:W-:Y:S02]  /*07c0*/  @P4 MOV R6, R16 ;  /* 0x0000001000064202 */ /* 0x000fe40000000f00 */
[----:B------:R-:W-:-:S07]  /*07d0*/  SHF.L.W.U32.HI R0, R5, R4, R0 ;  /* 0x0000000405007219 */ /* 0x000fce0000010e00 */
[----:B------:R-:W-:-:S05]  /*07e0*/  @P0 IMAD.MOV.U32 R6, RZ, RZ, R11 ;  /* 0x000000ffff060224 */ /* 0x000fca00078e000b */
[----:B------:R-:W-:-:S07]  /*07f0*/  SHF.L.W.U32.HI R5, R6, R4, R5 ;  /* 0x0000000406057219 */ /* 0x000fce0000010e05 */
.L_x_6:
[----:B------:R-:W-:Y:S05]  /*0800*/  BSYNC.RECONVERGENT B1 ;  /* 0x0000000000017941 */ /* 0x000fea0003800200 */
.L_x_5:
[C-C-:B------:R-:W-:Y:S01]  /*0810*/  SHF.L.W.U32.HI R9, R5.reuse, 0x2, R0.reuse ;  /* 0x0000000205097819 */ /* 0x140fe20000010e00 */
[----:B------:R-:W-:Y:S01]  /*0820*/  UMOV UR4, 0x54442d19 ;  /* 0x54442d1900047882 */ /* 0x000fe20000000000 */
[----:B------:R-:W-:Y:S01]  /*0830*/  SHF.L.U32 R5, R5, 0x2, RZ ;  /* 0x0000000205057819 */ /* 0x000fe200000006ff */
[----:B------:R-:W-:Y:S01]  /*0840*/  UMOV UR5, 0x3bf921fb ;  /* 0x3bf921fb00057882 */ /* 0x000fe20000000000 */
[----:B------:R-:W-:Y:S02]  /*0850*/  SHF.R.S32.HI R4, RZ, 0x1f, R9 ;  /* 0x0000001fff047819 */ /* 0x000fe40000011409 */
[----:B------:R-:W-:Y:S02]  /*0860*/  SHF.R.U32.HI R0, RZ, 0x1e, R0 ;  /* 0x0000001eff007819 */ /* 0x000fe40000011600 */
[C---:B------:R-:W-:Y:S02]  /*0870*/  LOP3.LUT R6, R4.reuse, R5, RZ, 0x3c, !PT ;  /* 0x0000000504067212 */ /* 0x040fe400078e3cff */
[----:B------:R-:W-:-:S02]  /*0880*/  LOP3.LUT R7, R4, R9, RZ, 0x3c, !PT ;  /* 0x0000000904077212 */ /* 0x000fc400078e3cff */
[C---:B------:R-:W-:Y:S02]  /*0890*/  ISETP.GE.AND P0, PT, R9.reuse, RZ, PT ;  /* 0x000000ff0900720c */ /* 0x040fe40003f06270 */
[----:B------:R-:W0:Y:S01]  /*08a0*/  I2F.F64.S64 R4, R6 ;  /* 0x0000000600047312 */ /* 0x000e220000301c00 */
[----:B------:R-:W-:Y:S01]  /*08b0*/  LEA.HI R10, R9, R0, RZ, 0x1 ;  /* 0x00000000090a7211 */ /* 0x000fe200078f08ff */
[----:B0-----:R-:W-:-:S10]  /*08c0*/  DMUL R4, R4, UR4 ;  /* 0x0000000404047c28 */ /* 0x001fd40008000000 */
[----:B------:R-:W0:Y:S02]  /*08d0*/  F2F.F32.F64 R4, R4 ;  /* 0x0000000400047310 */ /* 0x000e240000301000 */
[----:B0-----:R-:W-:-:S07]  /*08e0*/  FSEL R9, -R4, R4, !P0 ;  /* 0x0000000404097208 */ /* 0x001fce0004000100 */
.L_x_3:
[----:B------:R-:W-:Y:S05]  /*08f0*/  BSYNC.RECONVERGENT B0 ;  /* 0x0000000000007941 */ /* 0x000fea0003800200 */
.L_x_2:
[----:B------:R-:W-:Y:S02]  /*0900*/  IMAD.MOV.U32 R0, RZ, RZ, 0x37cbac00 ;  /* 0x37cbac00ff007424 */ /* 0x000fe400078e00ff */
[----:B------:R-:W-:Y:S01]  /*0910*/  FMUL R5, R9, R9 ;  /* 0x0000000909057220 */ /* 0x000fe20000400000 */
[----:B------:R-:W-:Y:S01]  /*0920*/  LOP3.LUT R4, R10, 0x1, RZ, 0xc0, !PT ;  /* 0x000000010a047812 */ /* 0x000fe200078ec0ff */
[----:B------:R-:W-:Y:S02]  /*0930*/  HFMA2 R6, -RZ, RZ, 1.541015625, -0.052001953125 ;  /* 0x3e2aaaa8ff067431 */ /* 0x000fe400000001ff */
[----:B------:R-:W-:Y:S02]  /*0940*/  VIADD R7, R3, 0xf3000000 ;  /* 0xf300000003077836 */ /* 0x000fe40000000000 */
[----:B------:R-:W-:Y:S01]  /*0950*/  FFMA R0, R5, R0, -0.0013887860113754868507 ;  /* 0xbab607ed05007423 */ /* 0x000fe20000000000 */
[----:B------:R-:W-:Y:S01]  /*0960*/  ISETP.NE.U32.AND P0, PT, R4, 0x1, PT ;  /* 0x000000010400780c */ /* 0x000fe20003f05070 */
[----:B------:R-:W-:Y:S01]  /*0970*/  VIADD R10, R10, 0x1 ;  /* 0x000000010a0a7836 */ /* 0x000fe20000000000 */
[----:B------:R-:W-:Y:S01]  /*0980*/  MOV R4, 0x3c0885e4 ;  /* 0x3c0885e400047802 */ /* 0x000fe20000000f00 */
[----:B------:R0:W1:Y:S01]  /*0990*/  MUFU.RSQ R8, R3 ;  /* 0x0000000300087308 */ /* 0x0000620000001400 */
[----:B------:R-:W-:Y:S01]  /*09a0*/  FSEL R0, R0, -0.00019574658654164522886, P0 ;  /* 0xb94d415300007808 */ /* 0x000fe20000000000 */
[----:B------:R-:W-:Y:S01]  /*09b0*/  BSSY.RECONVERGENT B0, `(.L_x_7) ;  /* 0x0000013000007945 */ /* 0x000fe20003800200 */
[----:B------:R-:W-:-:S02]  /*09c0*/  FSEL R4, R4, 0.041666727513074874878, !P0 ;  /* 0x3d2aaabb04047808 */ /* 0x000fc40004000000 */
[----:B------:R-:W-:Y:S02]  /*09d0*/  FSEL R6, -R6, -0.4999999701976776123, !P0 ;  /* 0xbeffffff06067808 */ /* 0x000fe40004000100 */
[----:B------:R-:W-:Y:S01]  /*09e0*/  LOP3.LUT P1, RZ, R10, 0x2, RZ, 0xc0, !PT ;  /* 0x000000020aff7812 */ /* 0x000fe2000782c0ff */
[----:B------:R-:W-:Y:S01]  /*09f0*/  FFMA R4, R5, R0, R4 ;  /* 0x0000000005047223 */ /* 0x000fe20000000004 */
[----:B------:R-:W-:Y:S02]  /*0a00*/  FSEL R0, R9, 1, !P0 ;  /* 0x3f80000009007808 */ /* 0x000fe40004000000 */
[----:B------:R-:W-:Y:S01]  /*0a10*/  ISETP.GT.U32.AND P0, PT, R7, 0x727fffff, PT ;  /* 0x727fffff0700780c */ /* 0x000fe20003f04070 */
[C---:B------:R-:W-:Y:S02]  /*0a20*/  FFMA R4, R5.reuse, R4, R6 ;  /* 0x0000000405047223 */ /* 0x040fe40000000006 */
[----:B------:R-:W-:-:S04]  /*0a30*/  FFMA R5, R5, R0, RZ ;  /* 0x0000000005057223 */ /* 0x000fc800000000ff */
[----:B------:R-:W-:-:S04]  /*0a40*/  FFMA R6, R5, R4, R0 ;  /* 0x0000000405067223 */ /* 0x000fc80000000000 */
[----:B------:R-:W-:Y:S02]  /*0a50*/  @P1 FADD R6, RZ, -R6 ;  /* 0x80000006ff061221 */ /* 0x000fe40000000000 */
[----:B01----:R-:W-:Y:S05]  /*0a60*/  @!P0 BRA `(.L_x_8) ;  /* 0x00000000000c8947 */ /* 0x003fea0003800000 */
[----:B------:R-:W-:-:S07]  /*0a70*/  MOV R10, 0xa90 ;  /* 0x00000a90000a7802 */ /* 0x000fce0000000f00 */
[----:B------:R-:W-:Y:S05]  /*0a80*/  CALL.REL.NOINC `($__internal_0_$__cuda_sm20_sqrt_rn_f32_slowpath) ;  /* 0x0000000000347944 */ /* 0x000fea0003c00000 */
[----:B------:R-:W-:Y:S05]  /*0a90*/  BRA `(.L_x_9) ;  /* 0x0000000000107947 */ /* 0x000fea0003800000 */
.L_x_8:
[----:B------:R-:W-:Y:S01]  /*0aa0*/  FMUL.FTZ R0, R3, R8 ;  /* 0x0000000803007220 */ /* 0x000fe20000410000 */
[----:B------:R-:W-:-:S03]  /*0ab0*/  FMUL.FTZ R8, R8, 0.5 ;  /* 0x3f00000008087820 */ /* 0x000fc60000410000 */
[----:B------:R-:W-:-:S04]  /*0ac0*/  FFMA R3, -R0, R0, R3 ;  /* 0x0000000000037223 */ /* 0x000fc80000000103 */
[----:B------:R-:W-:-:S07]  /*0ad0*/  FFMA R3, R3, R8, R0 ;  /* 0x0000000803037223 */ /* 0x000fce0000000000 */
.L_x_9:
[----:B------:R-:W-:Y:S05]  /*0ae0*/  BSYNC.RECONVERGENT B0 ;  /* 0x0000000000007941 */ /* 0x000fea0003800200 */
.L_x_7:
[----:B------:R-:W0:Y:S01]  /*0af0*/  LDC.64 R4, c[0x0][0x380] ;  /* 0x0000e000ff047b82 */ /* 0x000e220000000a00 */
[----:B------:R-:W1:Y:S01]  /*0b00*/  LDCU UR4, c[0x0][0x38c] ;  /* 0x00007180ff0477ac */ /* 0x000e620008000800 */
[----:B------:R-:W-:Y:S01]  /*0b10*/  FMUL R6, R6, R3 ;  /* 0x0000000306067220 */ /* 0x000fe20000400000 */
[----:B0-----:R-:W-:-:S04]  /*0b20*/  IMAD.WIDE R2, R2, 0x4, R4 ;  /* 0x0000000402027825 */ /* 0x001fc800078e0204 */
[----:B-1----:R-:W-:-:S05]  /*0b30*/  FMUL R5, R6, UR4 ;  /* 0x0000000406057c20 */ /* 0x002fca0008400000 */
[----:B------:R-:W-:Y:S01]  /*0b40*/  STG.E desc[UR6][R2.64], R5 ;  /* 0x0000000502007986 */ /* 0x000fe2000c101906 */
[----:B------:R-:W-:Y:S05]  /*0b50*/  EXIT ;  /* 0x000000000000794d */ /* 0x000fea0003800000 */
        .weak           $__internal_0_$__cuda_sm20_sqrt_rn_f32_slowpath
        .type           $__internal_0_$__cuda_sm20_sqrt_rn_f32_slowpath,@function
        .size           $__internal_0_$__cuda_sm20_sqrt_rn_f32_slowpath,(.L_x_12 - $__internal_0_$__cuda_sm20_sqrt_rn_f32_slowpath)
$__internal_0_$__cuda_sm20_sqrt_rn_f32_slowpath:
[----:B------:R-:W-:-:S13]  /*0b60*/  LOP3.LUT P0, RZ, R3, 0x7fffffff, RZ, 0xc0, !PT ;  /* 0x7fffffff03ff7812 */ /* 0x000fda000780c0ff */
[----:B------:R-:W-:Y:S05]  /*0b70*/  @!P0 BRA `(.L_x_10) ;  /* 0x0000000000448947 */ /* 0x000fea0003800000 */
[----:B------:R-:W-:Y:S02]  /*0b80*/  FSETP.GEU.FTZ.AND P0, PT, R3, RZ, PT ;  /* 0x000000ff0300720b */ /* 0x000fe40003f1e000 */
[----:B------:R-:W-:-:S11]  /*0b90*/  MOV R0, R3 ;  /* 0x0000000300007202 */ /* 0x000fd60000000f00 */
[----:B------:R-:W-:Y:S01]  /*0ba0*/  @!P0 IMAD.MOV.U32 R3, RZ, RZ, 0x7fffffff ;  /* 0x7fffffffff038424 */ /* 0x000fe200078e00ff */
[----:B------:R-:W-:Y:S06]  /*0bb0*/  @!P0 BRA `(.L_x_10) ;  /* 0x0000000000348947 */ /* 0x000fec0003800000 */
[----:B------:R-:W-:-:S13]  /*0bc0*/  FSETP.GTU.FTZ.AND P0, PT, |R0|, +INF , PT ;  /* 0x7f8000000000780b */ /* 0x000fda0003f1c200 */
[----:B------:R-:W-:Y:S01]  /*0bd0*/  @P0 FADD.FTZ R3, R0, 1 ;  /* 0x3f80000000030421 */ /* 0x000fe20000010000 */
[----:B------:R-:W-:Y:S06]  /*0be0*/  @P0 BRA `(.L_x_10) ;  /* 0x0000000000280947 */ /* 0x000fec0003800000 */
[----:B------:R-:W-:-:S13]  /*0bf0*/  FSETP.NEU.FTZ.AND P0, PT, |R0|, +INF , PT ;  /* 0x7f8000000000780b */ /* 0x000fda0003f1d200 */
[----:B------:R-:W-:-:S04]  /*0c00*/  @P0 FFMA R4, R0, 1.84467440737095516160e+19, RZ ;  /* 0x5f80000000040823 */ /* 0x000fc800000000ff */
[----:B------:R-:W0:Y:S02]  /*0c10*/  @P0 MUFU.RSQ R3, R4 ;  /* 0x0000000400030308 */ /* 0x000e240000001400 */
[----:B0-----:R-:W-:Y:S01]  /*0c20*/  @P0 FMUL.FTZ R5, R4, R3 ;  /* 0x0000000304050220 */ /* 0x001fe20000410000 */
[----:B------:R-:W-:Y:S01]  /*0c30*/  @P0 FMUL.FTZ R9, R3, 0.5 ;  /* 0x3f00000003090820 */ /* 0x000fe20000410000 */
[----:B------:R-:W-:Y:S02]  /*0c40*/  @!P0 MOV R3, R0 ;  /* 0x0000000000038202 */ /* 0x000fe40000000f00 */
[----:B------:R-:W-:-:S04]  /*0c50*/  @P0 FADD.FTZ R7, -R5, -RZ ;  /* 0x800000ff05070221 */ /* 0x000fc80000010100 */
[----:B------:R-:W-:-:S04]  /*0c60*/  @P0 FFMA R8, R5, R7, R4 ;  /* 0x0000000705080223 */ /* 0x000fc80000000004 */
[----:B------:R-:W-:-:S04]  /*0c70*/  @P0 FFMA R8, R8, R9, R5 ;  /* 0x0000000908080223 */ /* 0x000fc80000000005 */
[----:B------:R-:W-:-:S07]  /*0c80*/  @P0 FMUL.FTZ R3, R8, 2.3283064365386962891e-10 ;  /* 0x2f80000008030820 */ /* 0x000fce0000410000 */
.L_x_10:
[----:B------:R-:W-:Y:S02]  /*0c90*/  HFMA2 R5, -RZ, RZ, 0, 0 ;  /* 0x00000000ff057431 */ /* 0x000fe400000001ff */
[----:B------:R-:W-:-:S04]  /*0ca0*/  IMAD.MOV.U32 R4, RZ, RZ, R10 ;  /* 0x000000ffff047224 */ /* 0x000fc800078e000a */
[----:B------:R-:W-:Y:S05]  /*0cb0*/  RET.REL.NODEC R4 `(_Z19init_weights_kernelPfifj) ;  /* 0xfffffff004d07950 */ /* 0x000fea0003c3ffff */
.L_x_11:
        /* <DEDUP_REMOVED lines=12> */
.L_x_12:


//--------------------- .nv.global.init           --------------------------
	.section	.nv.global.init,"aw",@progbits
	.align	4
.nv.global.init:
	.type		__cudart_i2opi_f,@object
	.size		__cudart_i2opi_f,(.L_0 - __cudart_i2opi_f)
__cudart_i2opi_f:
        /*0000*/ 	.byte	0x41, 0x90, 0x43, 0x3c, 0x99, 0x95, 0x62, 0xdb, 0xc0, 0xdd, 0x34, 0xf5, 0xd1, 0x57, 0x27, 0xfc
        /*0010*/ 	.byte	0x29, 0x15, 0x44, 0x4e, 0x6e, 0x83, 0xf9, 0xa2
.L_0:


//--------------------- .nv.shared.reserved.0     --------------------------
	.section	.nv.shared.reserved.0,"aw",@nobits
	.weak		__nv_reservedSMEM_offset_0_alias
	.size		__nv_reservedSMEM_offset_0_alias, 0, 64
	.other		__nv_reservedSMEM_offset_0_alias,@"STO_CUDA_RESERVED_SHARED STV_DEFAULT"
__nv_reservedSMEM_offset_0_alias:
	.zero		0
	.zero		64


//--------------------- .nv.constant0._Z9zero_fp16P6__halfi --------------------------
	.section	.nv.constant0._Z9zero_fp16P6__halfi,"a",@progbits
	.sectionflags	@""
	.align	4
.nv.constant0._Z9zero_fp16P6__halfi:
	.zero		908


//--------------------- .nv.constant0._Z17copy_fp32_to_fp16PKfP6__halfi --------------------------
	.section	.nv.constant0._Z17copy_fp32_to_fp16PKfP6__halfi,"a",@progbits
	.sectionflags	@""
	.align	4
.nv.constant0._Z17copy_fp32_to_fp16PKfP6__halfi:
	.zero		916


//--------------------- .nv.constant0._Z19init_weights_kernelPfifj --------------------------
	.section	.nv.constant0._Z19init_weights_kernelPfifj,"a",@progbits
	.sectionflags	@""
	.align	4
.nv.constant0._Z19init_weights_kernelPfifj:
	.zero		916


//--------------------- SYMBOLS --------------------------

	.type		.nv.reservedSmem.offset0,@object
	.size		.nv.reservedSmem.offset0,0x4
